//
// Generated by NVIDIA NVVM Compiler
//
// Compiler Build ID: CL-36424714
// Cuda compilation tools, release 13.0, V13.0.88
// Based on NVVM 20.0.0
//

.version 9.0
.target sm_100
.address_size 64

	// .globl	_Z14square_complexP6float2S0_i

.visible .entry _Z14square_complexP6float2S0_i(
	.param .u64 .ptr .align 1 _Z14square_complexP6float2S0_i_param_0,
	.param .u64 .ptr .align 1 _Z14square_complexP6float2S0_i_param_1,
	.param .u32 _Z14square_complexP6float2S0_i_param_2
)
{
	.reg .pred 	%p<2>;
	.reg .b32 	%r<6>;
	.reg .b32 	%f<8>;
	.reg .b64 	%rd<8>;

	ld.param.u64 	%rd1, [_Z14square_complexP6float2S0_i_param_0];
	ld.param.u64 	%rd2, [_Z14square_complexP6float2S0_i_param_1];
	ld.param.u32 	%r2, [_Z14square_complexP6float2S0_i_param_2];
	mov.u32 	%r3, %ctaid.x;
	mov.u32 	%r4, %ntid.x;
	mov.u32 	%r5, %tid.x;
	mad.lo.s32 	%r1, %r3, %r4, %r5;
	setp.ge.u32 	%p1, %r1, %r2;
	@%p1 bra 	$L__BB0_2;
	cvta.to.global.u64 	%rd3, %rd1;
	cvta.to.global.u64 	%rd4, %rd2;
	mul.wide.u32 	%rd5, %r1, 8;
	add.s64 	%rd6, %rd3, %rd5;
	ld.global.v2.f32 	{%f1, %f2}, [%rd6];
	mul.f32 	%f3, %f1, %f1;
	mul.f32 	%f4, %f2, %f2;
	sub.f32 	%f5, %f3, %f4;
	mul.f32 	%f6, %f1, %f2;
	fma.rn.f32 	%f7, %f1, %f2, %f6;
	add.s64 	%rd7, %rd4, %rd5;
	st.global.v2.f32 	[%rd7], {%f5, %f7};
$L__BB0_2:
	ret;

}


// ===== COMPILED SASS (sm_100) =====

	.target	sm_100

	.elftype	@"ET_EXEC"


//--------------------- .note.nv.tkinfo           --------------------------
	.section	.note.nv.tkinfo,"",@"SHT_NOTE"
	.sectionflags	@"SHF_NOTE_NV_TKINFO"
	.tkinfo
        /*0018*/ 	.word	0x00000002
        /*0030*/ 	.string	""
        /*0030*/ 	.string	"ptxas"
        /*0030*/ 	.string	"Cuda compilation tools, release 13.0, V13.0.88"
        /*0030*/ 	.string	"Build cuda_13.0.r13.0/compiler.36424714_0"
        /*0030*/ 	.string	"-arch sm_100 -m 64 "



//--------------------- .note.nv.cuinfo           --------------------------
	.section	.note.nv.cuinfo,"",@"SHT_NOTE"
	.sectionflags	@"SHF_NOTE_NV_CUINFO"
        /*0018*/ 	.short	0x0002
        /*001a*/ 	.short	0x0064
        /*001c*/ 	.short	0x0082
	.zero		2


//--------------------- .nv.info                  --------------------------
	.section	.nv.info,"",@"SHT_CUDA_INFO"
	.align	4


	//----- nvinfo : EIATTR_REGCOUNT
	.align		4
        /*0000*/ 	.byte	0x04, 0x2f
        /*0002*/ 	.short	(.L_1 - .L_0)
	.align		4
.L_0:
        /*0004*/ 	.word	index@(_Z14square_complexP6float2S0_i)
        /*0008*/ 	.word	0x0000000e


	//----- nvinfo : EIATTR_FRAME_SIZE
	.align		4
.L_1:
        /*000c*/ 	.byte	0x04, 0x11
        /*000e*/ 	.short	(.L_3 - .L_2)
	.align		4
.L_2:
        /*0010*/ 	.word	index@(_Z14square_complexP6float2S0_i)
        /*0014*/ 	.word	0x00000000


	//----- nvinfo : EIATTR_MIN_STACK_SIZE
	.align		4
.L_3:
        /*0018*/ 	.byte	0x04, 0x12
        /*001a*/ 	.short	(.L_5 - .L_4)
	.align		4
.L_4:
        /*001c*/ 	.word	index@(_Z14square_complexP6float2S0_i)
        /*0020*/ 	.word	0x00000000
.L_5:


//--------------------- .nv.compat                --------------------------
	.section	.nv.compat,"",@"SHT_CUDA_COMPAT_INFO"
	.align	4
        /*0000*/ 	.byte	0x02, 0x09, 0x00, 0x00, 0x02, 0x02, 0x01, 0x00, 0x02, 0x05, 0x05, 0x00, 0x03, 0x07, 0x01, 0x01
        /*0010*/ 	.byte	0x02, 0x03, 0x00, 0x00, 0x02, 0x06, 0x01, 0x00, 0x04, 0x0b, 0x08, 0x00, 0x09, 0x00, 0x00, 0x00
        /*0020*/ 	.byte	0x00, 0x00, 0x00, 0x00


//--------------------- .nv.info._Z14square_complexP6float2S0_i --------------------------
	.section	.nv.info._Z14square_complexP6float2S0_i,"",@"SHT_CUDA_INFO"
	.sectionflags	@""
	.align	4


	//----- nvinfo : EIATTR_CUDA_API_VERSION
	.align		4
        /*0000*/ 	.byte	0x04, 0x37
        /*0002*/ 	.short	(.L_7 - .L_6)
.L_6:
        /*0004*/ 	.word	0x00000082


	//----- nvinfo : EIATTR_KPARAM_INFO
	.align		4
.L_7:
        /*0008*/ 	.byte	0x04, 0x17
        /*000a*/ 	.short	(.L_9 - .L_8)
.L_8:
        /*000c*/ 	.word	0x00000000
        /*0010*/ 	.short	0x0002
        /*0012*/ 	.short	0x0010
        /*0014*/ 	.byte	0x00, 0xf0, 0x11, 0x00


	//----- nvinfo : EIATTR_KPARAM_INFO
	.align		4
.L_9:
        /*0018*/ 	.byte	0x04, 0x17
        /*001a*/ 	.short	(.L_11 - .L_10)
.L_10:
        /*001c*/ 	.word	0x00000000
        /*0020*/ 	.short	0x0001
        /*0022*/ 	.short	0x0008
        /*0024*/ 	.byte	0x00, 0xf5, 0x21, 0x00


	//----- nvinfo : EIATTR_KPARAM_INFO
	.align		4
.L_11:
        /*0028*/ 	.byte	0x04, 0x17
        /*002a*/ 	.short	(.L_13 - .L_12)
.L_12:
        /*002c*/ 	.word	0x00000000
        /*0030*/ 	.short	0x0000
        /*0032*/ 	.short	0x0000
        /*0034*/ 	.byte	0x00, 0xf5, 0x21, 0x00


	//----- nvinfo : EIATTR_SPARSE_MMA_MASK
	.align		4
.L_13:
        /*0038*/ 	.byte	0x03, 0x50
        /*003a*/ 	.short	0x0000


	//----- nvinfo : EIATTR_MAXREG_COUNT
	.align		4
        /*003c*/ 	.byte	0x03, 0x1b
        /*003e*/ 	.short	0x00ff


	//----- nvinfo : EIATTR_MERCURY_ISA_VERSION
	.align		4
        /*0040*/ 	.byte	0x03, 0x5f
        /*0042*/ 	.short	0x0101


	//----- nvinfo : EIATTR_VRC_CTA_INIT_COUNT
	.align		4
        /*0044*/ 	.byte	0x02, 0x4a
	.zero		1
	.zero		1


	//----- nvinfo : EIATTR_EXIT_INSTR_OFFSETS
	.align		4
        /*0048*/ 	.byte	0x04, 0x1c
        /*004a*/ 	.short	(.L_15 - .L_14)


	//   ....[0]....
.L_14:
        /*004c*/ 	.word	0x00000070


	//   ....[1]....
        /*0050*/ 	.word	0x00000130


	//----- nvinfo : EIATTR_CBANK_PARAM_SIZE
	.align		4
.L_15:
        /*0054*/ 	.byte	0x03, 0x19
        /*0056*/ 	.short	0x0014


	//----- nvinfo : EIATTR_PARAM_CBANK
	.align		4
        /*0058*/ 	.byte	0x04, 0x0a
        /*005a*/ 	.short	(.L_17 - .L_16)
	.align		4
.L_16:
        /*005c*/ 	.word	index@(.nv.constant0._Z14square_complexP6float2S0_i)
        /*0060*/ 	.short	0x0380
        /*0062*/ 	.short	0x0014


	//----- nvinfo : EIATTR_SW_WAR
	.align		4
.L_17:
        /*0064*/ 	.byte	0x04, 0x36
        /*0066*/ 	.short	(.L_19 - .L_18)
.L_18:
        /*0068*/ 	.word	0x00000008
.L_19:


//--------------------- .nv.callgraph             --------------------------
	.section	.nv.callgraph,"",@"SHT_CUDA_CALLGRAPH"
	.align	4
	.sectionentsize	8
	.align		4
        /*0000*/ 	.word	0x00000000
	.align		4
        /*0004*/ 	.word	0xffffffff
	.align		4
        /*0008*/ 	.word	0x00000000
	.align		4
        /*000c*/ 	.word	0xfffffffe
	.align		4
        /*0010*/ 	.word	0x00000000
	.align		4
        /*0014*/ 	.word	0xfffffffd
	.align		4
        /*0018*/ 	.word	0x00000000
	.align		4
        /*001c*/ 	.word	0xfffffffc


//--------------------- .text._Z14square_complexP6float2S0_i --------------------------
	.section	.text._Z14square_complexP6float2S0_i,"ax",@progbits
	.align	128
        .global         _Z14square_complexP6float2S0_i
        .type           _Z14square_complexP6float2S0_i,@function
        .size           _Z14square_complexP6float2S0_i,(.L_x_1 - _Z14square_complexP6float2S0_i)
        .other          _Z14square_complexP6float2S0_i,@"STO_CUDA_ENTRY STV_DEFAULT"
_Z14square_complexP6float2S0_i:
.text._Z14square_complexP6float2S0_i:
[----:B------:R-:W-:Y:S01]  /*0000*/  LDC R1, c[0x0][0x37c] ;  /* 0x0000df00ff017b82 */ /* 0x000fe20000000800 */
[----:B------:R-:W0:Y:S07]  /*0010*/  S2R R0, SR_TID.X ;  /* 0x0000000000007919 */ /* 0x000e2e0000002100 */
[----:B------:R-:W0:Y:S01]  /*0020*/  S2UR UR4, SR_CTAID.X ;  /* 0x00000000000479c3 */ /* 0x000e220000002500 */
[----:B------:R-:W1:Y:S07]  /*0030*/  LDCU UR5, c[0x0][0x390] ;  /* 0x00007200ff0577ac */ /* 0x000e6e0008000800 */
[----:B------:R-:W0:Y:S02]  /*0040*/  LDC R7, c[0x0][0x360] ;  /* 0x0000d800ff077b82 */ /* 0x000e240000000800 */
[----:B0-----:R-:W-:-:S05]  /*0050*/  IMAD R7, R7, UR4, R0 ;  /* 0x0000000407077c24 */ /* 0x001fca000f8e0200 */
[----:B-1----:R-:W-:-:S13]  /*0060*/  ISETP.GE.U32.AND P0, PT, R7, UR5, PT ;  /* 0x0000000507007c0c */ /* 0x002fda000bf06070 */
[----:B------:R-:W-:Y:S05]  /*0070*/  @P0 EXIT ;  /* 0x000000000000094d */ /* 0x000fea0003800000 */
[----:B------:R-:W0:Y:S01]  /*0080*/  LDC.64 R2, c[0x0][0x380] ;  /* 0x0000e000ff027b82 */ /* 0x000e220000000a00 */
[----:B------:R-:W1:Y:S07]  /*0090*/  LDCU.64 UR4, c[0x0][0x358] ;  /* 0x00006b00ff0477ac */ /* 0x000e6e0008000a00 */
[----:B------:R-:W2:Y:S01]  /*00a0*/  LDC.64 R4, c[0x0][0x388] ;  /* 0x0000e200ff047b82 */ /* 0x000ea20000000a00 */
[----:B0-----:R-:W-:-:S06]  /*00b0*/  IMAD.WIDE.U32 R2, R7, 0x8, R2 ;  /* 0x0000000807027825 */ /* 0x001fcc00078e0002 */
[----:B-1----:R-:W3:Y:S01]  /*00c0*/  LDG.E.64 R2, desc[UR4][R2.64] ;  /* 0x0000000402027981 */ /* 0x002ee2000c1e1b00 */
[----:B--2---:R-:W-:-:S04]  /*00d0*/  IMAD.WIDE.U32 R4, R7, 0x8, R4 ;  /* 0x0000000807047825 */ /* 0x004fc800078e0004 */
[-C--:B---3--:R-:W-:Y:S01]  /*00e0*/  FMUL R11, R2, R3.reuse ;  /* 0x00000003020b7220 */ /* 0x088fe20000400000 */
[----:B------:R-:W-:-:S03]  /*00f0*/  FMUL R9, R3, R3 ;  /* 0x0000000303097220 */ /* 0x000fc60000400000 */
[C---:B------:R-:W-:Y:S01]  /*0100*/  FFMA R7, R2.reuse, R3, R11 ;  /* 0x0000000302077223 */ /* 0x040fe2000000000b */
[----:B------:R-:W-:-:S05]  /*0110*/  FFMA R6, R2, R2, -R9 ;  /* 0x0000000202067223 */ /* 0x000fca0000000809 */
[----:B------:R-:W-:Y:S01]  /*0120*/  STG.E.64 desc[UR4][R4.64], R6 ;  /* 0x0000000604007986 */ /* 0x000fe2000c101b04 */
[----:B------:R-:W-:Y:S05]  /*0130*/  EXIT ;  /* 0x000000000000794d */ /* 0x000fea0003800000 */
.L_x_0:
[----:B------:R-:W-:-:S00]  /*0140*/  BRA `(.L_x_0) ;  /* 0xfffffffc00fc7947 */ /* 0x000fc0000383ffff */
[----:B------:R-:W-:-:S00]  /*0150*/  NOP ;  /* 0x0000000000007918 */ /* 0x000fc00000000000 */
        /* <DEDUP_REMOVED lines=10> */
.L_x_1:


//--------------------- .nv.shared.reserved.0     --------------------------
	.section	.nv.shared.reserved.0,"aw",@nobits
	.weak		__nv_reservedSMEM_offset_0_alias
	.size		__nv_reservedSMEM_offset_0_alias, 0, 64
	.other		__nv_reservedSMEM_offset_0_alias,@"STO_CUDA_RESERVED_SHARED STV_DEFAULT"
__nv_reservedSMEM_offset_0_alias:
	.zero		0
	.zero		64


//--------------------- .nv.constant0._Z14square_complexP6float2S0_i --------------------------
	.section	.nv.constant0._Z14square_complexP6float2S0_i,"a",@progbits
	.sectionflags	@""
	.align	4
.nv.constant0._Z14square_complexP6float2S0_i:
	.zero		916


//--------------------- SYMBOLS --------------------------

	.type		.nv.reservedSmem.offset0,@object
	.size		.nv.reservedSmem.offset0,0x4
